//
// Generated by NVIDIA NVVM Compiler
//
// Compiler Build ID: CL-36424714
// Cuda compilation tools, release 13.0, V13.0.88
// Based on NVVM 20.0.0
//

.version 9.0
.target sm_100
.address_size 64

	// .globl	_Z10merge_sortPfii
.extern .func  (.param .b64 func_retval0) malloc
(
	.param .b64 malloc_param_0
)
;
.extern .func free
(
	.param .b64 free_param_0
)
;

.visible .entry _Z10merge_sortPfii(
	.param .u64 .ptr .align 1 _Z10merge_sortPfii_param_0,
	.param .u32 _Z10merge_sortPfii_param_1,
	.param .u32 _Z10merge_sortPfii_param_2
)
{
	.reg .pred 	%p<24>;
	.reg .b16 	%rs<2>;
	.reg .b32 	%r<54>;
	.reg .b32 	%f<12>;
	.reg .b64 	%rd<35>;

	ld.param.u64 	%rd13, [_Z10merge_sortPfii_param_0];
	ld.param.u32 	%r30, [_Z10merge_sortPfii_param_1];
	ld.param.u32 	%r31, [_Z10merge_sortPfii_param_2];
	cvta.to.global.u64 	%rd1, %rd13;
	mov.u32 	%r32, %ctaid.x;
	mov.u32 	%r33, %ntid.x;
	mov.u32 	%r34, %tid.x;
	mad.lo.s32 	%r35, %r32, %r33, %r34;
	mul.lo.s32 	%r1, %r31, %r35;
	setp.ge.s32 	%p7, %r1, %r30;
	@%p7 bra 	$L__BB0_17;
	shr.u32 	%r36, %r31, 31;
	add.s32 	%r37, %r31, %r36;
	shr.s32 	%r38, %r37, 1;
	add.s32 	%r2, %r1, %r38;
	min.s32 	%r3, %r2, %r30;
	add.s32 	%r39, %r1, %r31;
	min.s32 	%r4, %r39, %r30;
	mul.wide.s32 	%rd2, %r31, 4;
	{ // callseq 0, 0
	.param .b64 param0;
	st.param.b64 	[param0], %rd2;
	.param .b64 retval0;
	call.uni (retval0), 
	malloc, 
	(
	param0
	);
	ld.param.b64 	%rd14, [retval0];
	} // callseq 0
	setp.eq.s32 	%p8, %r31, 0;
	@%p8 bra 	$L__BB0_4;
	mov.b64 	%rd32, 0;
$L__BB0_3:
	add.s64 	%rd16, %rd14, %rd32;
	mov.b16 	%rs1, 0;
	st.u8 	[%rd16], %rs1;
	add.s64 	%rd32, %rd32, 1;
	setp.lt.u64 	%p9, %rd32, %rd2;
	@%p9 bra 	$L__BB0_3;
$L__BB0_4:
	mov.b32 	%r40, 0;
	st.u32 	[%rd14], %r40;
	setp.gt.s32 	%p23, %r31, 1;
	setp.lt.s32 	%p22, %r2, %r4;
	or.pred  	%p10, %p23, %p22;
	not.pred 	%p11, %p10;
	@%p11 bra 	$L__BB0_9;
	mov.b32 	%r44, 0;
	mov.u32 	%r48, %r3;
	mov.u32 	%r47, %r1;
$L__BB0_6:
	mov.u32 	%r9, %r44;
	and.pred  	%p12, %p23, %p22;
	not.pred 	%p13, %p12;
	@%p13 bra 	$L__BB0_19;
	mul.wide.s32 	%rd21, %r47, 4;
	add.s64 	%rd22, %rd1, %rd21;
	ld.global.f32 	%f11, [%rd22];
	mul.wide.s32 	%rd23, %r48, 4;
	add.s64 	%rd24, %rd1, %rd23;
	ld.global.f32 	%f2, [%rd24];
	setp.gtu.f32 	%p15, %f11, %f2;
	@%p15 bra 	$L__BB0_18;
	add.s32 	%r47, %r47, 1;
	bra.uni 	$L__BB0_22;
$L__BB0_9:
	setp.ge.s32 	%p17, %r1, %r4;
	@%p17 bra 	$L__BB0_16;
	sub.s32 	%r5, %r4, %r1;
	and.b32  	%r6, %r5, 3;
	sub.s32 	%r43, %r1, %r4;
	setp.gt.u32 	%p18, %r43, -4;
	mov.b32 	%r51, 0;
	@%p18 bra 	$L__BB0_13;
	and.b32  	%r51, %r5, -4;
	neg.s32 	%r50, %r51;
	add.s64 	%rd33, %rd14, 8;
	add.s64 	%rd7, %rd1, 8;
	mov.u32 	%r49, %r1;
$L__BB0_12:
	mul.wide.s32 	%rd27, %r49, 4;
	add.s64 	%rd28, %rd7, %rd27;
	ld.f32 	%f6, [%rd33+-8];
	st.global.f32 	[%rd28+-8], %f6;
	ld.f32 	%f7, [%rd33+-4];
	st.global.f32 	[%rd28+-4], %f7;
	ld.f32 	%f8, [%rd33];
	st.global.f32 	[%rd28], %f8;
	ld.f32 	%f9, [%rd33+4];
	st.global.f32 	[%rd28+4], %f9;
	add.s32 	%r50, %r50, 4;
	add.s64 	%rd33, %rd33, 16;
	add.s32 	%r49, %r49, 4;
	setp.ne.s32 	%p19, %r50, 0;
	@%p19 bra 	$L__BB0_12;
$L__BB0_13:
	setp.eq.s32 	%p20, %r6, 0;
	@%p20 bra 	$L__BB0_16;
	mul.wide.u32 	%rd29, %r51, 4;
	add.s64 	%rd34, %rd14, %rd29;
	add.s32 	%r53, %r51, %r1;
	neg.s32 	%r52, %r6;
$L__BB0_15:
	.pragma "nounroll";
	mul.wide.s32 	%rd30, %r53, 4;
	add.s64 	%rd31, %rd1, %rd30;
	ld.f32 	%f10, [%rd34];
	st.global.f32 	[%rd31], %f10;
	add.s64 	%rd34, %rd34, 4;
	add.s32 	%r53, %r53, 1;
	add.s32 	%r52, %r52, 1;
	setp.ne.s32 	%p21, %r52, 0;
	@%p21 bra 	$L__BB0_15;
$L__BB0_16:
	{ // callseq 1, 0
	.param .b64 param0;
	st.param.b64 	[param0], %rd14;
	call.uni 
	free, 
	(
	param0
	);
	} // callseq 1
$L__BB0_17:
	ret;
$L__BB0_18:
	add.s32 	%r48, %r48, 1;
	mov.f32 	%f11, %f2;
	bra.uni 	$L__BB0_22;
$L__BB0_19:
	not.pred 	%p14, %p23;
	@%p14 bra 	$L__BB0_21;
	add.s32 	%r14, %r47, 1;
	mul.wide.s32 	%rd19, %r47, 4;
	add.s64 	%rd20, %rd1, %rd19;
	ld.global.f32 	%f11, [%rd20];
	mov.u32 	%r47, %r14;
	bra.uni 	$L__BB0_22;
$L__BB0_21:
	add.s32 	%r15, %r48, 1;
	mul.wide.s32 	%rd17, %r48, 4;
	add.s64 	%rd18, %rd1, %rd17;
	ld.global.f32 	%f11, [%rd18];
	mov.u32 	%r48, %r15;
$L__BB0_22:
	add.s32 	%r44, %r9, 1;
	mul.wide.u32 	%rd25, %r9, 4;
	add.s64 	%rd26, %rd14, %rd25;
	st.f32 	[%rd26], %f11;
	setp.lt.s32 	%p23, %r47, %r3;
	setp.lt.s32 	%p22, %r48, %r4;
	or.pred  	%p16, %p23, %p22;
	@%p16 bra 	$L__BB0_6;
	bra.uni 	$L__BB0_9;

}


// ===== COMPILED SASS (sm_100) =====

	.target	sm_100

	.elftype	@"ET_EXEC"


//--------------------- .note.nv.tkinfo           --------------------------
	.section	.note.nv.tkinfo,"",@"SHT_NOTE"
	.sectionflags	@"SHF_NOTE_NV_TKINFO"
	.tkinfo
        /*0018*/ 	.word	0x00000002
        /*0030*/ 	.string	""
        /*0030*/ 	.string	"ptxas"
        /*0030*/ 	.string	"Cuda compilation tools, release 13.0, V13.0.88"
        /*0030*/ 	.string	"Build cuda_13.0.r13.0/compiler.36424714_0"
        /*0030*/ 	.string	"-arch sm_100 -m 64 "



//--------------------- .note.nv.cuinfo           --------------------------
	.section	.note.nv.cuinfo,"",@"SHT_NOTE"
	.sectionflags	@"SHF_NOTE_NV_CUINFO"
        /*0018*/ 	.short	0x0002
        /*001a*/ 	.short	0x0064
        /*001c*/ 	.short	0x0082
	.zero		2


//--------------------- .nv.info                  --------------------------
	.section	.nv.info,"",@"SHT_CUDA_INFO"
	.align	4


	//----- nvinfo : EIATTR_REGCOUNT
	.align		4
        /*0000*/ 	.byte	0x04, 0x2f
        /*0002*/ 	.short	(.L_1 - .L_0)
	.align		4
.L_0:
        /*0004*/ 	.word	index@(_Z10merge_sortPfii)
        /*0008*/ 	.word	0x0000001a


	//----- nvinfo : EIATTR_FRAME_SIZE
	.align		4
.L_1:
        /*000c*/ 	.byte	0x04, 0x11
        /*000e*/ 	.short	(.L_3 - .L_2)
	.align		4
.L_2:
        /*0010*/ 	.word	index@(_Z10merge_sortPfii)
        /*0014*/ 	.word	0x00000000


	//----- nvinfo : EIATTR_MIN_STACK_SIZE
	.align		4
.L_3:
        /*0018*/ 	.byte	0x04, 0x12
        /*001a*/ 	.short	(.L_5 - .L_4)
	.align		4
.L_4:
        /*001c*/ 	.word	index@(_Z10merge_sortPfii)
        /*0020*/ 	.word	0x00000000
.L_5:


//--------------------- .nv.compat                --------------------------
	.section	.nv.compat,"",@"SHT_CUDA_COMPAT_INFO"
	.align	4
        /*0000*/ 	.byte	0x02, 0x09, 0x00, 0x00, 0x02, 0x02, 0x01, 0x00, 0x02, 0x05, 0x05, 0x00, 0x03, 0x07, 0x01, 0x01
        /*0010*/ 	.byte	0x02, 0x03, 0x00, 0x00, 0x02, 0x06, 0x01, 0x00, 0x04, 0x0b, 0x08, 0x00, 0x09, 0x00, 0x00, 0x00
        /*0020*/ 	.byte	0x00, 0x00, 0x00, 0x00


//--------------------- .nv.info._Z10merge_sortPfii --------------------------
	.section	.nv.info._Z10merge_sortPfii,"",@"SHT_CUDA_INFO"
	.sectionflags	@""
	.align	4


	//----- nvinfo : EIATTR_CUDA_API_VERSION
	.align		4
        /*0000*/ 	.byte	0x04, 0x37
        /*0002*/ 	.short	(.L_7 - .L_6)
.L_6:
        /*0004*/ 	.word	0x00000082


	//----- nvinfo : EIATTR_KPARAM_INFO
	.align		4
.L_7:
        /*0008*/ 	.byte	0x04, 0x17
        /*000a*/ 	.short	(.L_9 - .L_8)
.L_8:
        /*000c*/ 	.word	0x00000000
        /*0010*/ 	.short	0x0002
        /*0012*/ 	.short	0x000c
        /*0014*/ 	.byte	0x00, 0xf0, 0x11, 0x00


	//----- nvinfo : EIATTR_KPARAM_INFO
	.align		4
.L_9:
        /*0018*/ 	.byte	0x04, 0x17
        /*001a*/ 	.short	(.L_11 - .L_10)
.L_10:
        /*001c*/ 	.word	0x00000000
        /*0020*/ 	.short	0x0001
        /*0022*/ 	.short	0x0008
        /*0024*/ 	.byte	0x00, 0xf0, 0x11, 0x00


	//----- nvinfo : EIATTR_KPARAM_INFO
	.align		4
.L_11:
        /*0028*/ 	.byte	0x04, 0x17
        /*002a*/ 	.short	(.L_13 - .L_12)
.L_12:
        /*002c*/ 	.word	0x00000000
        /*0030*/ 	.short	0x0000
        /*0032*/ 	.short	0x0000
        /*0034*/ 	.byte	0x00, 0xf5, 0x21, 0x00


	//----- nvinfo : EIATTR_SPARSE_MMA_MASK
	.align		4
.L_13:
        /*0038*/ 	.byte	0x03, 0x50
        /*003a*/ 	.short	0x0000


	//----- nvinfo : EIATTR_MAXREG_COUNT
	.align		4
        /*003c*/ 	.byte	0x03, 0x1b
        /*003e*/ 	.short	0x00ff


	//----- nvinfo : EIATTR_EXTERNS
	.align		4
        /*0040*/ 	.byte	0x04, 0x0f
        /*0042*/ 	.short	(.L_15 - .L_14)


	//   ....[0]....
	.align		4
.L_14:
        /*0044*/ 	.word	index@(malloc)


	//   ....[1]....
	.align		4
        /*0048*/ 	.word	index@(free)


	//----- nvinfo : EIATTR_MERCURY_ISA_VERSION
	.align		4
.L_15:
        /*004c*/ 	.byte	0x03, 0x5f
        /*004e*/ 	.short	0x0101


	//----- nvinfo : EIATTR_VRC_CTA_INIT_COUNT
	.align		4
        /*0050*/ 	.byte	0x02, 0x4a
	.zero		1
	.zero		1


	//----- nvinfo : EIATTR_SYSCALL_OFFSETS
	.align		4
        /*0054*/ 	.byte	0x04, 0x46
        /*0056*/ 	.short	(.L_17 - .L_16)


	//   ....[0]....
.L_16:
        /*0058*/ 	.word	0x00000140


	//   ....[1]....
        /*005c*/ 	.word	0x00000b10


	//----- nvinfo : EIATTR_EXIT_INSTR_OFFSETS
	.align		4
.L_17:
        /*0060*/ 	.byte	0x04, 0x1c
        /*0062*/ 	.short	(.L_19 - .L_18)


	//   ....[0]....
.L_18:
        /*0064*/ 	.word	0x00000080


	//   ....[1]....
        /*0068*/ 	.word	0x00000b20


	//----- nvinfo : EIATTR_CRS_STACK_SIZE
	.align		4
.L_19:
        /*006c*/ 	.byte	0x04, 0x1e
        /*006e*/ 	.short	(.L_21 - .L_20)
.L_20:
        /*0070*/ 	.word	0x00000000


	//----- nvinfo : EIATTR_CBANK_PARAM_SIZE
	.align		4
.L_21:
        /*0074*/ 	.byte	0x03, 0x19
        /*0076*/ 	.short	0x0010


	//----- nvinfo : EIATTR_PARAM_CBANK
	.align		4
        /*0078*/ 	.byte	0x04, 0x0a
        /*007a*/ 	.short	(.L_23 - .L_22)
	.align		4
.L_22:
        /*007c*/ 	.word	index@(.nv.constant0._Z10merge_sortPfii)
        /*0080*/ 	.short	0x0380
        /*0082*/ 	.short	0x0010


	//----- nvinfo : EIATTR_SW_WAR
	.align		4
.L_23:
        /*0084*/ 	.byte	0x04, 0x36
        /*0086*/ 	.short	(.L_25 - .L_24)
.L_24:
        /*0088*/ 	.word	0x00000008
.L_25:


//--------------------- .nv.callgraph             --------------------------
	.section	.nv.callgraph,"",@"SHT_CUDA_CALLGRAPH"
	.align	4
	.sectionentsize	8
	.align		4
        /*0000*/ 	.word	0x00000000
	.align		4
        /*0004*/ 	.word	0xffffffff
	.align		4
        /*0008*/ 	.word	index@(_Z10merge_sortPfii)
	.align		4
        /*000c*/ 	.word	index@(free)
	.align		4
        /*0010*/ 	.word	index@(_Z10merge_sortPfii)
	.align		4
        /*0014*/ 	.word	index@(malloc)
	.align		4
        /*0018*/ 	.word	0x00000000
	.align		4
        /*001c*/ 	.word	0xfffffffe
	.align		4
        /*0020*/ 	.word	0x00000000
	.align		4
        /*0024*/ 	.word	0xfffffffd
	.align		4
        /*0028*/ 	.word	0x00000000
	.align		4
        /*002c*/ 	.word	0xfffffffc


//--------------------- .nv.constant4             --------------------------
	.section	.nv.constant4,"a",@progbits
	.align	8
	.align		8
.nv.constant4:
        /*0000*/ 	.dword	malloc
	.align		8
        /*0008*/ 	.dword	free


//--------------------- .text._Z10merge_sortPfii  --------------------------
	.section	.text._Z10merge_sortPfii,"ax",@progbits
	.align	128
        .global         _Z10merge_sortPfii
        .type           _Z10merge_sortPfii,@function
        .size           _Z10merge_sortPfii,(.L_x_18 - _Z10merge_sortPfii)
        .other          _Z10merge_sortPfii,@"STO_CUDA_ENTRY STV_DEFAULT"
_Z10merge_sortPfii:
.text._Z10merge_sortPfii:
[----:B------:R-:W0:Y:S01]  /*0000*/  LDC R1, c[0x0][0x37c] ;  /* 0x0000df00ff017b82 */ /* 0x000e220000000800 */
[----:B------:R-:W1:Y:S07]  /*0010*/  S2R R3, SR_TID.X ;  /* 0x0000000000037919 */ /* 0x000e6e0000002100 */
[----:B------:R-:W1:Y:S08]  /*0020*/  S2UR UR4, SR_CTAID.X ;  /* 0x00000000000479c3 */ /* 0x000e700000002500 */
[----:B------:R-:W1:Y:S08]  /*0030*/  LDC R22, c[0x0][0x360] ;  /* 0x0000d800ff167b82 */ /* 0x000e700000000800 */
[----:B------:R-:W2:Y:S01]  /*0040*/  LDC.64 R18, c[0x0][0x388] ;  /* 0x0000e200ff127b82 */ /* 0x000ea20000000a00 */
[----:B-1----:R-:W-:-:S04]  /*0050*/  IMAD R22, R22, UR4, R3 ;  /* 0x0000000416167c24 */ /* 0x002fc8000f8e0203 */
[----:B--2---:R-:W-:-:S05]  /*0060*/  IMAD R22, R22, R19, RZ ;  /* 0x0000001316167224 */ /* 0x004fca00078e02ff */
[----:B------:R-:W-:-:S13]  /*0070*/  ISETP.GE.AND P0, PT, R22, R18, PT ;  /* 0x000000121600720c */ /* 0x000fda0003f06270 */
[----:B0-----:R-:W-:Y:S05]  /*0080*/  @P0 EXIT ;  /* 0x000000000000094d */ /* 0x001fea0003800000 */
[----:B------:R-:W-:Y:S01]  /*0090*/  MOV R0, 0x0 ;  /* 0x0000000000007802 */ /* 0x000fe20000000f00 */
[C---:B------:R-:W-:Y:S01]  /*00a0*/  IMAD.WIDE R16, R19.reuse, 0x4, RZ ;  /* 0x0000000413107825 */ /* 0x040fe200078e02ff */
[-C--:B------:R-:W-:Y:S01]  /*00b0*/  LEA.HI R23, R19, R19.reuse, RZ, 0x1 ;  /* 0x0000001313177211 */ /* 0x080fe200078f08ff */
[----:B------:R-:W0:Y:S01]  /*00c0*/  LDCU.64 UR36, c[0x0][0x358] ;  /* 0x00006b00ff2477ac */ /* 0x000e220008000a00 */
[----:B------:R1:W2:Y:S01]  /*00d0*/  LDC.64 R2, c[0x4][R0] ;  /* 0x0100000000027b82 */ /* 0x0002a20000000a00 */
[----:B------:R-:W-:Y:S01]  /*00e0*/  VIADDMNMX R19, R22, R19, R18, PT ;  /* 0x0000001316137246 */ /* 0x000fe20003800112 */
[----:B------:R-:W-:Y:S01]  /*00f0*/  IMAD.MOV.U32 R4, RZ, RZ, R16 ;  /* 0x000000ffff047224 */ /* 0x000fe200078e0010 */
[----:B------:R-:W-:Y:S01]  /*0100*/  LEA.HI.SX32 R23, R23, R22, 0x1f ;  /* 0x0000001617177211 */ /* 0x000fe200078ffaff */
[----:B------:R-:W-:-:S03]  /*0110*/  IMAD.MOV.U32 R5, RZ, RZ, R17 ;  /* 0x000000ffff057224 */ /* 0x000fc600078e0011 */
[----:B------:R-:W-:-:S07]  /*0120*/  VIMNMX R18, PT, PT, R23, R18, PT ;  /* 0x0000001217127248 */ /* 0x000fce0003fe0100 */
[----:B------:R-:W-:-:S07]  /*0130*/  LEPC R20, `(.L_x_0) ;  /* 0x000000001014794e */ /* 0x000fce0000000000 */
[----:B012---:R-:W-:Y:S05]  /*0140*/  CALL.ABS.NOINC R2 ;  /* 0x0000000002007343 */ /* 0x007fea0003c00000 */
.L_x_0:
[----:B------:R-:W0:Y:S02]  /*0150*/  LDC R8, c[0x0][0x38c] ;  /* 0x0000e300ff087b82 */ /* 0x000e240000000800 */
[----:B0-----:R-:W-:-:S13]  /*0160*/  ISETP.NE.AND P0, PT, R8, RZ, PT ;  /* 0x000000ff0800720c */ /* 0x001fda0003f05270 */
[----:B------:R-:W-:Y:S05]  /*0170*/  @!P0 BRA `(.L_x_1) ;  /* 0x0000000000c88947 */ /* 0x000fea0003800000 */
[----:B------:R-:W-:Y:S01]  /*0180*/  ISETP.GT.U32.AND P0, PT, R16, RZ, PT ;  /* 0x000000ff1000720c */ /* 0x000fe20003f04070 */
[----:B------:R-:W-:Y:S02]  /*0190*/  IMAD.MOV.U32 R7, RZ, RZ, RZ ;  /* 0x000000ffff077224 */ /* 0x000fe400078e00ff */
[----:B------:R-:W-:Y:S01]  /*01a0*/  IMAD.MOV.U32 R9, RZ, RZ, RZ ;  /* 0x000000ffff097224 */ /* 0x000fe200078e00ff */
[----:B------:R-:W-:-:S13]  /*01b0*/  ISETP.GT.U32.AND.EX P0, PT, R17, RZ, PT, P0 ;  /* 0x000000ff1100720c */ /* 0x000fda0003f04100 */
[----:B------:R-:W-:Y:S01]  /*01c0*/  @!P0 IADD3 R2, P1, PT, R7, R4, RZ ;  /* 0x0000000407028210 */ /* 0x000fe20007f3e0ff */
[----:B------:R-:W-:-:S04]  /*01d0*/  @!P0 IMAD.MOV.U32 R7, RZ, RZ, 0x1 ;  /* 0x00000001ff078424 */ /* 0x000fc800078e00ff */
[----:B------:R-:W-:Y:S01]  /*01e0*/  @!P0 IMAD.X R3, R9, 0x1, R5, P1 ;  /* 0x0000000109038824 */ /* 0x000fe200008e0605 */
[CC--:B------:R-:W-:Y:S01]  /*01f0*/  IADD3 R0, P3, PT, R16.reuse, -R7.reuse, RZ ;  /* 0x8000000710007210 */ /* 0x0c0fe20007f7e0ff */
[----:B------:R-:W-:Y:S01]  /*0200*/  @!P0 IMAD.MOV.U32 R9, RZ, RZ, RZ ;  /* 0x000000ffff098224 */ /* 0x000fe200078e00ff */
[----:B------:R-:W-:Y:S02]  /*0210*/  ISETP.GT.U32.AND P2, PT, R16, R7, PT ;  /* 0x000000071000720c */ /* 0x000fe40003f44070 */
[----:B------:R-:W-:Y:S01]  /*0220*/  ISETP.LE.U32.AND P1, PT, R0, 0x3, PT ;  /* 0x000000030000780c */ /* 0x000fe20003f23070 */
[C---:B------:R-:W-:Y:S01]  /*0230*/  IMAD.X R0, R17.reuse, 0x1, ~R9, P3 ;  /* 0x0000000111007824 */ /* 0x040fe200018e0e09 */
[----:B------:R0:W-:Y:S01]  /*0240*/  @!P0 ST.E.U8 desc[UR36][R2.64], RZ ;  /* 0x000000ff02008985 */ /* 0x0001e2000c101124 */
[----:B------:R-:W-:-:S04]  /*0250*/  ISETP.GT.U32.AND.EX P2, PT, R17, R9, PT, P2 ;  /* 0x000000091100720c */ /* 0x000fc80003f44120 */
[----:B------:R-:W-:-:S13]  /*0260*/  ISETP.LE.U32.OR.EX P1, PT, R0, RZ, !P2, P1 ;  /* 0x000000ff0000720c */ /* 0x000fda0005723510 */
[----:B0-----:R-:W-:Y:S05]  /*0270*/  @P1 BRA `(.L_x_2) ;  /* 0x0000000000401947 */ /* 0x001fea0003800000 */
[----:B------:R-:W-:Y:S01]  /*0280*/  IADD3 R0, P1, PT, R16, -0x3, RZ ;  /* 0xfffffffd10007810 */ /* 0x000fe20007f3e0ff */
[----:B------:R-:W-:Y:S01]  /*0290*/  BSSY.RECONVERGENT B0, `(.L_x_2) ;  /* 0x000000e000007945 */ /* 0x000fe20003800200 */
[----:B------:R-:W-:Y:S02]  /*02a0*/  PLOP3.LUT P0, PT, PT, PT, PT, 0x8, 0x80 ;  /* 0x000000000080781c */ /* 0x000fe40003f0e170 */
[----:B------:R-:W-:-:S11]  /*02b0*/  IADD3.X R6, PT, PT, R17, -0x1, RZ, P1, !PT ;  /* 0xffffffff11067810 */ /* 0x000fd60000ffe4ff */
.L_x_3:
[C---:B0-----:R-:W-:Y:S02]  /*02c0*/  IADD3 R2, P1, PT, R7.reuse, R4, RZ ;  /* 0x0000000407027210 */ /* 0x041fe40007f3e0ff */
[----:B------:R-:W-:-:S03]  /*02d0*/  IADD3 R7, P2, PT, R7, 0x4, RZ ;  /* 0x0000000407077810 */ /* 0x000fc60007f5e0ff */
[----:B------:R-:W-:Y:S01]  /*02e0*/  IMAD.X R3, R9, 0x1, R5, P1 ;  /* 0x0000000109037824 */ /* 0x000fe200008e0605 */
[----:B------:R-:W-:Y:S01]  /*02f0*/  ISETP.GE.U32.AND P1, PT, R7, R0, PT ;  /* 0x000000000700720c */ /* 0x000fe20003f26070 */
[----:B------:R-:W-:-:S03]  /*0300*/  IMAD.X R9, RZ, RZ, R9, P2 ;  /* 0x000000ffff097224 */ /* 0x000fc600010e0609 */
[----:B------:R0:W-:Y:S02]  /*0310*/  ST.E.U8 desc[UR36][R2.64], RZ ;  /* 0x000000ff02007985 */ /* 0x0001e4000c101124 */
[----:B------:R-:W-:Y:S02]  /*0320*/  ISETP.GE.U32.AND.EX P1, PT, R9, R6, PT, P1 ;  /* 0x000000060900720c */ /* 0x000fe40003f26110 */
[----:B------:R0:W-:Y:S04]  /*0330*/  ST.E.U8 desc[UR36][R2.64+0x1], RZ ;  /* 0x000001ff02007985 */ /* 0x0001e8000c101124 */
[----:B------:R0:W-:Y:S04]  /*0340*/  ST.E.U8 desc[UR36][R2.64+0x2], RZ ;  /* 0x000002ff02007985 */ /* 0x0001e8000c101124 */
[----:B------:R0:W-:Y:S03]  /*0350*/  ST.E.U8 desc[UR36][R2.64+0x3], RZ ;  /* 0x000003ff02007985 */ /* 0x0001e6000c101124 */
[----:B------:R-:W-:Y:S05]  /*0360*/  @!P1 BRA `(.L_x_3) ;  /* 0xfffffffc00d49947 */ /* 0x000fea000383ffff */
[----:B------:R-:W-:Y:S05]  /*0370*/  BSYNC.RECONVERGENT B0 ;  /* 0x0000000000007941 */ /* 0x000fea0003800200 */
.L_x_2:
[CC--:B------:R-:W-:Y:S02]  /*0380*/  IADD3 R0, P3, PT, R16.reuse, -R7.reuse, RZ ;  /* 0x8000000710007210 */ /* 0x0c0fe40007f7e0ff */
[----:B------:R-:W-:Y:S02]  /*0390*/  ISETP.GT.U32.AND P2, PT, R16, R7, PT ;  /* 0x000000071000720c */ /* 0x000fe40003f44070 */
[----:B------:R-:W-:Y:S01]  /*03a0*/  ISETP.LE.U32.AND P1, PT, R0, 0x1, PT ;  /* 0x000000010000780c */ /* 0x000fe20003f23070 */
[C---:B------:R-:W-:Y:S01]  /*03b0*/  IMAD.X R0, R17.reuse, 0x1, ~R9, P3 ;  /* 0x0000000111007824 */ /* 0x040fe200018e0e09 */
[----:B------:R-:W-:-:S04]  /*03c0*/  ISETP.GT.U32.AND.EX P2, PT, R17, R9, PT, P2 ;  /* 0x000000091100720c */ /* 0x000fc80003f44120 */
[----:B------:R-:W-:-:S13]  /*03d0*/  ISETP.LE.U32.OR.EX P1, PT, R0, RZ, !P2, P1 ;  /* 0x000000ff0000720c */ /* 0x000fda0005723510 */
[C---:B------:R-:W-:Y:S02]  /*03e0*/  @!P1 IADD3 R10, P3, PT, R7.reuse, R4, RZ ;  /* 0x00000004070a9210 */ /* 0x040fe40007f7e0ff */
[----:B------:R-:W-:Y:S02]  /*03f0*/  @!P1 IADD3 R7, P2, PT, R7, 0x2, RZ ;  /* 0x0000000207079810 */ /* 0x000fe40007f5e0ff */
[----:B------:R-:W-:Y:S01]  /*0400*/  @!P1 PLOP3.LUT P0, PT, PT, PT, PT, 0x8, 0x80 ;  /* 0x000000000080981c */ /* 0x000fe20003f0e170 */
[----:B------:R-:W-:Y:S02]  /*0410*/  @!P1 IMAD.X R11, R9, 0x1, R5, P3 ;  /* 0x00000001090b9824 */ /* 0x000fe400018e0605 */
[----:B------:R-:W-:Y:S01]  /*0420*/  @!P1 IMAD.X R9, RZ, RZ, R9, P2 ;  /* 0x000000ffff099224 */ /* 0x000fe200010e0609 */
[----:B------:R-:W-:Y:S02]  /*0430*/  ISETP.LT.U32.AND P2, PT, R7, R16, PT ;  /* 0x000000100700720c */ /* 0x000fe40003f41070 */
[----:B------:R1:W-:Y:S02]  /*0440*/  @!P1 ST.E.U8 desc[UR36][R10.64], RZ ;  /* 0x000000ff0a009985 */ /* 0x0003e4000c101124 */
[----:B------:R-:W-:-:S02]  /*0450*/  ISETP.LT.U32.OR.EX P0, PT, R9, R17, P0, P2 ;  /* 0x000000110900720c */ /* 0x000fc40000701520 */
[----:B------:R1:W-:Y:S11]  /*0460*/  @!P1 ST.E.U8 desc[UR36][R10.64+0x1], RZ ;  /* 0x000001ff0a009985 */ /* 0x0003f6000c101124 */
[----:B0-----:R-:W-:-:S05]  /*0470*/  @P0 IADD3 R2, P2, PT, R7, R4, RZ ;  /* 0x0000000407020210 */ /* 0x001fca0007f5e0ff */
[----:B------:R-:W-:-:S05]  /*0480*/  @P0 IMAD.X R3, R9, 0x1, R5, P2 ;  /* 0x0000000109030824 */ /* 0x000fca00010e0605 */
[----:B------:R1:W-:Y:S03]  /*0490*/  @P0 ST.E.U8 desc[UR36][R2.64], RZ ;  /* 0x000000ff02000985 */ /* 0x0003e6000c101124 */
.L_x_1:
[----:B------:R0:W-:Y:S01]  /*04a0*/  ST.E desc[UR36][R4.64], RZ ;  /* 0x000000ff04007985 */ /* 0x0001e2000c101924 */
[----:B------:R-:W-:Y:S01]  /*04b0*/  ISETP.GE.AND P0, PT, R23, R19, PT ;  /* 0x000000131700720c */ /* 0x000fe20003f06270 */
[----:B------:R-:W-:Y:S03]  /*04c0*/  BSSY.RECONVERGENT B0, `(.L_x_4) ;  /* 0x0000028000007945 */ /* 0x000fe60003800200 */
[----:B------:R-:W-:-:S13]  /*04d0*/  ISETP.GT.OR P1, PT, R8, 0x1, !P0 ;  /* 0x000000010800780c */ /* 0x000fda0004724670 */
[----:B0-----:R-:W-:Y:S05]  /*04e0*/  @!P1 BRA `(.L_x_5) ;  /* 0x0000000000949947 */ /* 0x001fea0003800000 */
[----:B-1----:R-:W0:Y:S01]  /*04f0*/  LDC.64 R2, c[0x0][0x380] ;  /* 0x0000e000ff027b82 */ /* 0x002e220000000a00 */
[----:B------:R-:W-:Y:S01]  /*0500*/  ISETP.GT.AND P1, PT, R8, 0x1, PT ;  /* 0x000000010800780c */ /* 0x000fe20003f24270 */
[----:B------:R-:W-:Y:S01]  /*0510*/  IMAD.MOV.U32 R11, RZ, RZ, RZ ;  /* 0x000000ffff0b7224 */ /* 0x000fe200078e00ff */
[----:B------:R-:W-:Y:S01]  /*0520*/  PLOP3.LUT P0, PT, P0, PT, PT, 0x8, 0x80 ;  /* 0x000000000080781c */ /* 0x000fe2000070e170 */
[----:B------:R-:W-:Y:S01]  /*0530*/  IMAD.MOV.U32 R13, RZ, RZ, R18 ;  /* 0x000000ffff0d7224 */ /* 0x000fe200078e0012 */
[----:B------:R-:W-:-:S11]  /*0540*/  MOV R15, R22 ;  /* 0x00000016000f7202 */ /* 0x000fd60000000f00 */
.L_x_9:
[----:B------:R-:W-:Y:S01]  /*0550*/  PLOP3.LUT P0, PT, P1, P0, PT, 0x80, 0x8 ;  /* 0x000000000008781c */ /* 0x000fe20000f01070 */
[----:B------:R-:W-:-:S12]  /*0560*/  BSSY.RECONVERGENT B1, `(.L_x_6) ;  /* 0x0000013000017945 */ /* 0x000fd80003800200 */
[----:B--2---:R-:W-:Y:S05]  /*0570*/  @!P0 BRA `(.L_x_7) ;  /* 0x0000000000248947 */ /* 0x004fea0003800000 */
[----:B0-----:R-:W-:-:S04]  /*0580*/  IMAD.WIDE R8, R13, 0x4, R2 ;  /* 0x000000040d087825 */ /* 0x001fc800078e0202 */
[----:B------:R-:W-:Y:S02]  /*0590*/  IMAD.WIDE R6, R15, 0x4, R2 ;  /* 0x000000040f067825 */ /* 0x000fe400078e0202 */
[----:B------:R-:W2:Y:S04]  /*05a0*/  LDG.E R8, desc[UR36][R8.64] ;  /* 0x0000002408087981 */ /* 0x000ea8000c1e1900 */
[----:B------:R-:W2:Y:S02]  /*05b0*/  LDG.E R17, desc[UR36][R6.64] ;  /* 0x0000002406117981 */ /* 0x000ea4000c1e1900 */
[----:B--2---:R-:W-:-:S13]  /*05c0*/  FSETP.GTU.AND P0, PT, R17, R8, PT ;  /* 0x000000081100720b */ /* 0x004fda0003f0c000 */
[----:B------:R-:W-:Y:S02]  /*05d0*/  @P0 IMAD.MOV.U32 R17, RZ, RZ, R8 ;  /* 0x000000ffff110224 */ /* 0x000fe400078e0008 */
[----:B------:R-:W-:Y:S02]  /*05e0*/  @!P0 VIADD R15, R15, 0x1 ;  /* 0x000000010f0f8836 */ /* 0x000fe40000000000 */
[----:B------:R-:W-:Y:S01]  /*05f0*/  @P0 VIADD R13, R13, 0x1 ;  /* 0x000000010d0d0836 */ /* 0x000fe20000000000 */
[----:B------:R-:W-:Y:S06]  /*0600*/  BRA `(.L_x_8) ;  /* 0x0000000000207947 */ /* 0x000fec0003800000 */
.L_x_7:
[----:B0-----:R-:W-:-:S05]  /*0610*/  @P1 IMAD.WIDE R6, R15, 0x4, R2 ;  /* 0x000000040f061825 */ /* 0x001fca00078e0202 */
[----:B------:R0:W5:Y:S01]  /*0620*/  @P1 LDG.E R17, desc[UR36][R6.64] ;  /* 0x0000002406111981 */ /* 0x000162000c1e1900 */
[----:B------:R-:W-:-:S04]  /*0630*/  @!P1 IMAD.WIDE R8, R13, 0x4, R2 ;  /* 0x000000040d089825 */ /* 0x000fc800078e0202 */
[----:B------:R-:W-:Y:S02]  /*0640*/  @P1 VIADD R0, R15, 0x1 ;  /* 0x000000010f001836 */ /* 0x000fe40000000000 */
[----:B------:R-:W-:Y:S01]  /*0650*/  @!P1 VIADD R10, R13, 0x1 ;  /* 0x000000010d0a9836 */ /* 0x000fe20000000000 */
[----:B------:R0:W5:Y:S01]  /*0660*/  @!P1 LDG.E R17, desc[UR36][R8.64] ;  /* 0x0000002408119981 */ /* 0x000162000c1e1900 */
[----:B------:R-:W-:Y:S02]  /*0670*/  @P1 IMAD.MOV.U32 R15, RZ, RZ, R0 ;  /* 0x000000ffff0f1224 */ /* 0x000fe400078e0000 */
[----:B------:R-:W-:-:S07]  /*0680*/  @!P1 IMAD.MOV.U32 R13, RZ, RZ, R10 ;  /* 0x000000ffff0d9224 */ /* 0x000fce00078e000a */
.L_x_8:
[----:B------:R-:W-:Y:S05]  /*0690*/  BSYNC.RECONVERGENT B1 ;  /* 0x0000000000017941 */ /* 0x000fea0003800200 */
.L_x_6:
[----:B0-----:R-:W-:Y:S01]  /*06a0*/  IMAD.MOV.U32 R6, RZ, RZ, R4 ;  /* 0x000000ffff067224 */ /* 0x001fe200078e0004 */
[----:B------:R-:W-:Y:S01]  /*06b0*/  ISETP.GE.AND P0, PT, R13, R19, PT ;  /* 0x000000130d00720c */ /* 0x000fe20003f06270 */
[----:B------:R-:W-:Y:S01]  /*06c0*/  IMAD.MOV.U32 R7, RZ, RZ, R5 ;  /* 0x000000ffff077224 */ /* 0x000fe200078e0005 */
[CC--:B------:R-:W-:Y:S02]  /*06d0*/  ISETP.LT.AND P1, PT, R15.reuse, R18.reuse, PT ;  /* 0x000000120f00720c */ /* 0x0c0fe40003f21270 */
[----:B------:R-:W-:Y:S01]  /*06e0*/  ISETP.LT.OR P2, PT, R15, R18, !P0 ;  /* 0x000000120f00720c */ /* 0x000fe20004741670 */
[----:B------:R-:W-:Y:S01]  /*06f0*/  IMAD.WIDE.U32 R6, R11, 0x4, R6 ;  /* 0x000000040b067825 */ /* 0x000fe200078e0006 */
[----:B------:R-:W-:-:S03]  /*0700*/  PLOP3.LUT P0, PT, P0, PT, PT, 0x8, 0x80 ;  /* 0x000000000080781c */ /* 0x000fc6000070e170 */
[----:B------:R-:W-:Y:S01]  /*0710*/  VIADD R11, R11, 0x1 ;  /* 0x000000010b0b7836 */ /* 0x000fe20000000000 */
[----:B-----5:R2:W-:Y:S07]  /*0720*/  ST.E desc[UR36][R6.64], R17 ;  /* 0x0000001106007985 */ /* 0x0205ee000c101924 */
[----:B------:R-:W-:Y:S05]  /*0730*/  @P2 BRA `(.L_x_9) ;  /* 0xfffffffc00842947 */ /* 0x000fea000383ffff */
.L_x_5:
[----:B------:R-:W-:Y:S05]  /*0740*/  BSYNC.RECONVERGENT B0 ;  /* 0x0000000000007941 */ /* 0x000fea0003800200 */
.L_x_4:
[----:B------:R-:W-:Y:S01]  /*0750*/  ISETP.GE.AND P0, PT, R22, R19, PT ;  /* 0x000000131600720c */ /* 0x000fe20003f06270 */
[----:B------:R-:W-:-:S12]  /*0760*/  BSSY.RECONVERGENT B0, `(.L_x_10) ;  /* 0x0000037000007945 */ /* 0x000fd80003800200 */
[----:B------:R-:W-:Y:S05]  /*0770*/  @P0 BRA `(.L_x_11) ;  /* 0x0000000000d40947 */ /* 0x000fea0003800000 */
[----:B-1----:R-:W-:Y:S01]  /*0780*/  IMAD.IADD R3, R19, 0x1, -R22 ;  /* 0x0000000113037824 */ /* 0x002fe200078e0a16 */
[----:B------:R-:W-:Y:S01]  /*0790*/  IADD3 R19, PT, PT, R22, -R19, RZ ;  /* 0x8000001316137210 */ /* 0x000fe20007ffe0ff */
[----:B------:R-:W-:Y:S01]  /*07a0*/  BSSY.RECONVERGENT B1, `(.L_x_12) ;  /* 0x000001f000017945 */ /* 0x000fe20003800200 */
[----:B------:R-:W-:Y:S02]  /*07b0*/  IMAD.MOV.U32 R11, RZ, RZ, RZ ;  /* 0x000000ffff0b7224 */ /* 0x000fe400078e00ff */
[----:B------:R-:W-:Y:S02]  /*07c0*/  ISETP.GT.U32.AND P1, PT, R19, -0x4, PT ;  /* 0xfffffffc1300780c */ /* 0x000fe40003f24070 */
[----:B------:R-:W-:-:S04]  /*07d0*/  LOP3.LUT R0, R3, 0x3, RZ, 0xc0, !PT ;  /* 0x0000000303007812 */ /* 0x000fc800078ec0ff */
[----:B------:R-:W-:-:S07]  /*07e0*/  ISETP.NE.AND P0, PT, R0, RZ, PT ;  /* 0x000000ff0000720c */ /* 0x000fce0003f05270 */
[----:B------:R-:W-:Y:S06]  /*07f0*/  @P1 BRA `(.L_x_13) ;  /* 0x0000000000641947 */ /* 0x000fec0003800000 */
[----:B--2---:R-:W0:Y:S01]  /*0800*/  LDC.64 R6, c[0x0][0x380] ;  /* 0x0000e000ff067b82 */ /* 0x004e220000000a00 */
[----:B------:R-:W-:Y:S01]  /*0810*/  IADD3 R12, P1, PT, R4, 0x8, RZ ;  /* 0x00000008040c7810 */ /* 0x000fe20007f3e0ff */
[----:B------:R-:W-:Y:S01]  /*0820*/  IMAD.MOV.U32 R13, RZ, RZ, R22 ;  /* 0x000000ffff0d7224 */ /* 0x000fe200078e0016 */
[----:B------:R-:W-:-:S03]  /*0830*/  LOP3.LUT R11, R3, 0xfffffffc, RZ, 0xc0, !PT ;  /* 0xfffffffc030b7812 */ /* 0x000fc600078ec0ff */
[----:B------:R-:W-:Y:S02]  /*0840*/  IMAD.X R23, RZ, RZ, R5, P1 ;  /* 0x000000ffff177224 */ /* 0x000fe400008e0605 */
[----:B------:R-:W-:Y:S01]  /*0850*/  IMAD.MOV R10, RZ, RZ, -R11 ;  /* 0x000000ffff0a7224 */ /* 0x000fe200078e0a0b */
[----:B0-----:R-:W-:-:S05]  /*0860*/  IADD3 R2, P2, PT, R6, 0x8, RZ ;  /* 0x0000000806027810 */ /* 0x001fca0007f5e0ff */
[----:B------:R-:W-:-:S08]  /*0870*/  IMAD.X R3, RZ, RZ, R7, P2 ;  /* 0x000000ffff037224 */ /* 0x000fd000010e0607 */
.L_x_14:
[----:B------:R-:W-:Y:S02]  /*0880*/  IMAD.MOV.U32 R8, RZ, RZ, R12 ;  /* 0x000000ffff087224 */ /* 0x000fe400078e000c */
[----:B------:R-:W-:-:S05]  /*0890*/  IMAD.MOV.U32 R9, RZ, RZ, R23 ;  /* 0x000000ffff097224 */ /* 0x000fca00078e0017 */
[----:B0-----:R-:W2:Y:S01]  /*08a0*/  LD.E R15, desc[UR36][R8.64+-0x8] ;  /* 0xfffff824080f7980 */ /* 0x001ea2000c101900 */
[----:B------:R-:W-:-:S05]  /*08b0*/  IMAD.WIDE R6, R13, 0x4, R2 ;  /* 0x000000040d067825 */ /* 0x000fca00078e0202 */
[----:B--2---:R0:W-:Y:S04]  /*08c0*/  STG.E desc[UR36][R6.64+-0x8], R15 ;  /* 0xfffff80f06007986 */ /* 0x0041e8000c101924 */
[----:B------:R-:W2:Y:S04]  /*08d0*/  LD.E R17, desc[UR36][R8.64+-0x4] ;  /* 0xfffffc2408117980 */ /* 0x000ea8000c101900 */
[----:B--2---:R0:W-:Y:S04]  /*08e0*/  STG.E desc[UR36][R6.64+-0x4], R17 ;  /* 0xfffffc1106007986 */ /* 0x0041e8000c101924 */
[----:B------:R-:W2:Y:S04]  /*08f0*/  LD.E R19, desc[UR36][R8.64] ;  /* 0x0000002408137980 */ /* 0x000ea8000c101900 */
[----:B--2---:R0:W-:Y:S04]  /*0900*/  STG.E desc[UR36][R6.64], R19 ;  /* 0x0000001306007986 */ /* 0x0041e8000c101924 */
[----:B------:R-:W2:Y:S01]  /*0910*/  LD.E R21, desc[UR36][R8.64+0x4] ;  /* 0x0000042408157980 */ /* 0x000ea2000c101900 */
[----:B------:R-:W-:Y:S01]  /*0920*/  VIADD R10, R10, 0x4 ;  /* 0x000000040a0a7836 */ /* 0x000fe20000000000 */
[----:B------:R-:W-:Y:S01]  /*0930*/  IADD3 R12, P2, PT, R8, 0x10, RZ ;  /* 0x00000010080c7810 */ /* 0x000fe20007f5e0ff */
[----:B------:R-:W-:-:S03]  /*0940*/  VIADD R13, R13, 0x4 ;  /* 0x000000040d0d7836 */ /* 0x000fc60000000000 */
[----:B------:R-:W-:Y:S01]  /*0950*/  ISETP.NE.AND P1, PT, R10, RZ, PT ;  /* 0x000000ff0a00720c */ /* 0x000fe20003f25270 */
[----:B------:R-:W-:Y:S01]  /*0960*/  IMAD.X R23, RZ, RZ, R9, P2 ;  /* 0x000000ffff177224 */ /* 0x000fe200010e0609 */
[----:B--2---:R0:W-:Y:S11]  /*0970*/  STG.E desc[UR36][R6.64+0x4], R21 ;  /* 0x0000041506007986 */ /* 0x0041f6000c101924 */
[----:B------:R-:W-:Y:S05]  /*0980*/  @P1 BRA `(.L_x_14) ;  /* 0xfffffffc00bc1947 */ /* 0x000fea000383ffff */
.L_x_13:
[----:B------:R-:W-:Y:S05]  /*0990*/  BSYNC.RECONVERGENT B1 ;  /* 0x0000000000017941 */ /* 0x000fea0003800200 */
.L_x_12:
[----:B------:R-:W-:Y:S05]  /*09a0*/  @!P0 BRA `(.L_x_11) ;  /* 0x0000000000488947 */ /* 0x000fea0003800000 */
[----:B------:R-:W1:Y:S01]  /*09b0*/  LDC.64 R8, c[0x0][0x380] ;  /* 0x0000e000ff087b82 */ /* 0x000e620000000a00 */
[----:B------:R-:W-:Y:S01]  /*09c0*/  MOV R2, R4 ;  /* 0x0000000400027202 */ /* 0x000fe20000000f00 */
[----:B------:R-:W-:Y:S02]  /*09d0*/  IMAD.MOV.U32 R3, RZ, RZ, R5 ;  /* 0x000000ffff037224 */ /* 0x000fe400078e0005 */
[----:B------:R-:W-:Y:S02]  /*09e0*/  IMAD.MOV R0, RZ, RZ, -R0 ;  /* 0x000000ffff007224 */ /* 0x000fe400078e0a00 */
[----:B------:R-:W-:-:S04]  /*09f0*/  IMAD.WIDE.U32 R2, R11, 0x4, R2 ;  /* 0x000000040b027825 */ /* 0x000fc800078e0002 */
[----:B------:R-:W-:Y:S02]  /*0a00*/  IMAD.IADD R11, R22, 0x1, R11 ;  /* 0x00000001160b7824 */ /* 0x000fe400078e020b */
[----:B0-2---:R-:W-:Y:S02]  /*0a10*/  IMAD.MOV.U32 R6, RZ, RZ, R2 ;  /* 0x000000ffff067224 */ /* 0x005fe400078e0002 */
[----:B------:R-:W-:-:S07]  /*0a20*/  IMAD.MOV.U32 R13, RZ, RZ, R3 ;  /* 0x000000ffff0d7224 */ /* 0x000fce00078e0003 */
.L_x_15:
[----:B---3--:R-:W-:-:S06]  /*0a30*/  IMAD.MOV.U32 R7, RZ, RZ, R13 ;  /* 0x000000ffff077224 */ /* 0x008fcc00078e000d */
[----:B------:R0:W2:Y:S01]  /*0a40*/  LD.E R7, desc[UR36][R6.64] ;  /* 0x0000002406077980 */ /* 0x0000a2000c101900 */
[----:B-1----:R-:W-:-:S04]  /*0a50*/  IMAD.WIDE R2, R11, 0x4, R8 ;  /* 0x000000040b027825 */ /* 0x002fc800078e0208 */
[----:B------:R-:W-:Y:S02]  /*0a60*/  VIADD R0, R0, 0x1 ;  /* 0x0000000100007836 */ /* 0x000fe40000000000 */
[----:B------:R-:W-:-:S03]  /*0a70*/  VIADD R11, R11, 0x1 ;  /* 0x000000010b0b7836 */ /* 0x000fc60000000000 */
[----:B------:R-:W-:Y:S02]  /*0a80*/  ISETP.NE.AND P0, PT, R0, RZ, PT ;  /* 0x000000ff0000720c */ /* 0x000fe40003f05270 */
[----:B0-----:R-:W-:-:S05]  /*0a90*/  IADD3 R6, P1, PT, R6, 0x4, RZ ;  /* 0x0000000406067810 */ /* 0x001fca0007f3e0ff */
[----:B------:R-:W-:Y:S01]  /*0aa0*/  IMAD.X R13, RZ, RZ, R13, P1 ;  /* 0x000000ffff0d7224 */ /* 0x000fe200008e060d */
[----:B--2---:R3:W-:Y:S05]  /*0ab0*/  STG.E desc[UR36][R2.64], R7 ;  /* 0x0000000702007986 */ /* 0x0047ea000c101924 */
[----:B------:R-:W-:Y:S05]  /*0ac0*/  @P0 BRA `(.L_x_15) ;  /* 0xfffffffc00d80947 */ /* 0x000fea000383ffff */
.L_x_11:
[----:B------:R-:W-:Y:S05]  /*0ad0*/  BSYNC.RECONVERGENT B0 ;  /* 0x0000000000007941 */ /* 0x000fea0003800200 */
.L_x_10:
[----:B------:R-:W-:-:S04]  /*0ae0*/  MOV R0, 0x8 ;  /* 0x0000000800007802 */ /* 0x000fc80000000f00 */
[----:B-1-3--:R1:W3:Y:S03]  /*0af0*/  LDC.64 R2, c[0x4][R0] ;  /* 0x0100000000027b82 */ /* 0x00a2e60000000a00 */
[----:B0-----:R-:W-:-:S07]  /*0b00*/  LEPC R20, `(.L_x_16) ;  /* 0x000000001014794e */ /* 0x001fce0000000000 */
[----:B-123--:R-:W-:Y:S05]  /*0b10*/  CALL.ABS.NOINC R2 ;  /* 0x0000000002007343 */ /* 0x00efea0003c00000 */
.L_x_16:
[----:B------:R-:W-:Y:S05]  /*0b20*/  EXIT ;  /* 0x000000000000794d */ /* 0x000fea0003800000 */
.L_x_17:
[----:B------:R-:W-:-:S00]  /*0b30*/  BRA `(.L_x_17) ;  /* 0xfffffffc00fc7947 */ /* 0x000fc0000383ffff */
[----:B------:R-:W-:-:S00]  /*0b40*/  NOP ;  /* 0x0000000000007918 */ /* 0x000fc00000000000 */
        /* <DEDUP_REMOVED lines=11> */
.L_x_18:


//--------------------- .nv.shared.reserved.0     --------------------------
	.section	.nv.shared.reserved.0,"aw",@nobits
	.weak		__nv_reservedSMEM_offset_0_alias
	.size		__nv_reservedSMEM_offset_0_alias, 0, 64
	.other		__nv_reservedSMEM_offset_0_alias,@"STO_CUDA_RESERVED_SHARED STV_DEFAULT"
__nv_reservedSMEM_offset_0_alias:
	.zero		0
	.zero		64


//--------------------- .nv.constant0._Z10merge_sortPfii --------------------------
	.section	.nv.constant0._Z10merge_sortPfii,"a",@progbits
	.sectionflags	@""
	.align	4
.nv.constant0._Z10merge_sortPfii:
	.zero		912


//--------------------- SYMBOLS --------------------------

	.type		.nv.reservedSmem.offset0,@object
	.size		.nv.reservedSmem.offset0,0x4
	.type		malloc,@function
	.type		free,@function
